//
// Generated by NVIDIA NVVM Compiler
//
// Compiler Build ID: CL-36424714
// Cuda compilation tools, release 13.0, V13.0.88
// Based on NVVM 20.0.0
//

.version 9.0
.target sm_100
.address_size 64

	// .globl	_Z3addPKiS0_Pi

.visible .entry _Z3addPKiS0_Pi(
	.param .u64 .ptr .align 1 _Z3addPKiS0_Pi_param_0,
	.param .u64 .ptr .align 1 _Z3addPKiS0_Pi_param_1,
	.param .u64 .ptr .align 1 _Z3addPKiS0_Pi_param_2
)
{
	.reg .b32 	%r<5>;
	.reg .b64 	%rd<11>;

	ld.param.u64 	%rd1, [_Z3addPKiS0_Pi_param_0];
	ld.param.u64 	%rd2, [_Z3addPKiS0_Pi_param_1];
	ld.param.u64 	%rd3, [_Z3addPKiS0_Pi_param_2];
	cvta.to.global.u64 	%rd4, %rd3;
	cvta.to.global.u64 	%rd5, %rd2;
	cvta.to.global.u64 	%rd6, %rd1;
	mov.u32 	%r1, %tid.x;
	mul.wide.u32 	%rd7, %r1, 4;
	add.s64 	%rd8, %rd6, %rd7;
	ld.global.u32 	%r2, [%rd8];
	add.s64 	%rd9, %rd5, %rd7;
	ld.global.u32 	%r3, [%rd9];
	add.s32 	%r4, %r3, %r2;
	add.s64 	%rd10, %rd4, %rd7;
	st.global.u32 	[%rd10], %r4;
	ret;

}


// ===== COMPILED SASS (sm_100) =====

	.target	sm_100

	.elftype	@"ET_EXEC"


//--------------------- .note.nv.tkinfo           --------------------------
	.section	.note.nv.tkinfo,"",@"SHT_NOTE"
	.sectionflags	@"SHF_NOTE_NV_TKINFO"
	.tkinfo
        /*0018*/ 	.word	0x00000002
        /*0030*/ 	.string	""
        /*0030*/ 	.string	"ptxas"
        /*0030*/ 	.string	"Cuda compilation tools, release 13.0, V13.0.88"
        /*0030*/ 	.string	"Build cuda_13.0.r13.0/compiler.36424714_0"
        /*0030*/ 	.string	"-arch sm_100 -m 64 "



//--------------------- .note.nv.cuinfo           --------------------------
	.section	.note.nv.cuinfo,"",@"SHT_NOTE"
	.sectionflags	@"SHF_NOTE_NV_CUINFO"
        /*0018*/ 	.short	0x0002
        /*001a*/ 	.short	0x0064
        /*001c*/ 	.short	0x0082
	.zero		2


//--------------------- .nv.info                  --------------------------
	.section	.nv.info,"",@"SHT_CUDA_INFO"
	.align	4


	//----- nvinfo : EIATTR_REGCOUNT
	.align		4
        /*0000*/ 	.byte	0x04, 0x2f
        /*0002*/ 	.short	(.L_1 - .L_0)
	.align		4
.L_0:
        /*0004*/ 	.word	index@(_Z3addPKiS0_Pi)
        /*0008*/ 	.word	0x0000000c


	//----- nvinfo : EIATTR_FRAME_SIZE
	.align		4
.L_1:
        /*000c*/ 	.byte	0x04, 0x11
        /*000e*/ 	.short	(.L_3 - .L_2)
	.align		4
.L_2:
        /*0010*/ 	.word	index@(_Z3addPKiS0_Pi)
        /*0014*/ 	.word	0x00000000


	//----- nvinfo : EIATTR_MIN_STACK_SIZE
	.align		4
.L_3:
        /*0018*/ 	.byte	0x04, 0x12
        /*001a*/ 	.short	(.L_5 - .L_4)
	.align		4
.L_4:
        /*001c*/ 	.word	index@(_Z3addPKiS0_Pi)
        /*0020*/ 	.word	0x00000000
.L_5:


//--------------------- .nv.compat                --------------------------
	.section	.nv.compat,"",@"SHT_CUDA_COMPAT_INFO"
	.align	4
        /*0000*/ 	.byte	0x02, 0x09, 0x00, 0x00, 0x02, 0x02, 0x01, 0x00, 0x02, 0x05, 0x05, 0x00, 0x03, 0x07, 0x01, 0x01
        /*0010*/ 	.byte	0x02, 0x03, 0x00, 0x00, 0x02, 0x06, 0x01, 0x00, 0x04, 0x0b, 0x08, 0x00, 0x09, 0x00, 0x00, 0x00
        /*0020*/ 	.byte	0x00, 0x00, 0x00, 0x00


//--------------------- .nv.info._Z3addPKiS0_Pi   --------------------------
	.section	.nv.info._Z3addPKiS0_Pi,"",@"SHT_CUDA_INFO"
	.sectionflags	@""
	.align	4


	//----- nvinfo : EIATTR_CUDA_API_VERSION
	.align		4
        /*0000*/ 	.byte	0x04, 0x37
        /*0002*/ 	.short	(.L_7 - .L_6)
.L_6:
        /*0004*/ 	.word	0x00000082


	//----- nvinfo : EIATTR_KPARAM_INFO
	.align		4
.L_7:
        /*0008*/ 	.byte	0x04, 0x17
        /*000a*/ 	.short	(.L_9 - .L_8)
.L_8:
        /*000c*/ 	.word	0x00000000
        /*0010*/ 	.short	0x0002
        /*0012*/ 	.short	0x0010
        /*0014*/ 	.byte	0x00, 0xf5, 0x21, 0x00


	//----- nvinfo : EIATTR_KPARAM_INFO
	.align		4
.L_9:
        /*0018*/ 	.byte	0x04, 0x17
        /*001a*/ 	.short	(.L_11 - .L_10)
.L_10:
        /*001c*/ 	.word	0x00000000
        /*0020*/ 	.short	0x0001
        /*0022*/ 	.short	0x0008
        /*0024*/ 	.byte	0x00, 0xf5, 0x21, 0x00


	//----- nvinfo : EIATTR_KPARAM_INFO
	.align		4
.L_11:
        /*0028*/ 	.byte	0x04, 0x17
        /*002a*/ 	.short	(.L_13 - .L_12)
.L_12:
        /*002c*/ 	.word	0x00000000
        /*0030*/ 	.short	0x0000
        /*0032*/ 	.short	0x0000
        /*0034*/ 	.byte	0x00, 0xf5, 0x21, 0x00


	//----- nvinfo : EIATTR_SPARSE_MMA_MASK
	.align		4
.L_13:
        /*0038*/ 	.byte	0x03, 0x50
        /*003a*/ 	.short	0x0000


	//----- nvinfo : EIATTR_MAXREG_COUNT
	.align		4
        /*003c*/ 	.byte	0x03, 0x1b
        /*003e*/ 	.short	0x00ff


	//----- nvinfo : EIATTR_MERCURY_ISA_VERSION
	.align		4
        /*0040*/ 	.byte	0x03, 0x5f
        /*0042*/ 	.short	0x0101


	//----- nvinfo : EIATTR_VRC_CTA_INIT_COUNT
	.align		4
        /*0044*/ 	.byte	0x02, 0x4a
	.zero		1
	.zero		1


	//----- nvinfo : EIATTR_EXIT_INSTR_OFFSETS
	.align		4
        /*0048*/ 	.byte	0x04, 0x1c
        /*004a*/ 	.short	(.L_15 - .L_14)


	//   ....[0]....
.L_14:
        /*004c*/ 	.word	0x000000d0


	//----- nvinfo : EIATTR_CBANK_PARAM_SIZE
	.align		4
.L_15:
        /*0050*/ 	.byte	0x03, 0x19
        /*0052*/ 	.short	0x0018


	//----- nvinfo : EIATTR_PARAM_CBANK
	.align		4
        /*0054*/ 	.byte	0x04, 0x0a
        /*0056*/ 	.short	(.L_17 - .L_16)
	.align		4
.L_16:
        /*0058*/ 	.word	index@(.nv.constant0._Z3addPKiS0_Pi)
        /*005c*/ 	.short	0x0380
        /*005e*/ 	.short	0x0018


	//----- nvinfo : EIATTR_SW_WAR
	.align		4
.L_17:
        /*0060*/ 	.byte	0x04, 0x36
        /*0062*/ 	.short	(.L_19 - .L_18)
.L_18:
        /*0064*/ 	.word	0x00000008
.L_19:


//--------------------- .nv.callgraph             --------------------------
	.section	.nv.callgraph,"",@"SHT_CUDA_CALLGRAPH"
	.align	4
	.sectionentsize	8
	.align		4
        /*0000*/ 	.word	0x00000000
	.align		4
        /*0004*/ 	.word	0xffffffff
	.align		4
        /*0008*/ 	.word	0x00000000
	.align		4
        /*000c*/ 	.word	0xfffffffe
	.align		4
        /*0010*/ 	.word	0x00000000
	.align		4
        /*0014*/ 	.word	0xfffffffd
	.align		4
        /*0018*/ 	.word	0x00000000
	.align		4
        /*001c*/ 	.word	0xfffffffc


//--------------------- .text._Z3addPKiS0_Pi      --------------------------
	.section	.text._Z3addPKiS0_Pi,"ax",@progbits
	.align	128
        .global         _Z3addPKiS0_Pi
        .type           _Z3addPKiS0_Pi,@function
        .size           _Z3addPKiS0_Pi,(.L_x_1 - _Z3addPKiS0_Pi)
        .other          _Z3addPKiS0_Pi,@"STO_CUDA_ENTRY STV_DEFAULT"
_Z3addPKiS0_Pi:
.text._Z3addPKiS0_Pi:
[----:B------:R-:W-:Y:S01]  /*0000*/  LDC R1, c[0x0][0x37c] ;  /* 0x0000df00ff017b82 */ /* 0x000fe20000000800 */
[----:B------:R-:W0:Y:S07]  /*0010*/  S2R R9, SR_TID.X ;  /* 0x0000000000097919 */ /* 0x000e2e0000002100 */
[----:B------:R-:W0:Y:S01]  /*0020*/  LDC.64 R2, c[0x0][0x380] ;  /* 0x0000e000ff027b82 */ /* 0x000e220000000a00 */
[----:B------:R-:W1:Y:S07]  /*0030*/  LDCU.64 UR4, c[0x0][0x358] ;  /* 0x00006b00ff0477ac */ /* 0x000e6e0008000a00 */
[----:B------:R-:W2:Y:S08]  /*0040*/  LDC.64 R4, c[0x0][0x388] ;  /* 0x0000e200ff047b82 */ /* 0x000eb00000000a00 */
[----:B------:R-:W3:Y:S01]  /*0050*/  LDC.64 R6, c[0x0][0x390] ;  /* 0x0000e400ff067b82 */ /* 0x000ee20000000a00 */
[----:B0-----:R-:W-:-:S04]  /*0060*/  IMAD.WIDE.U32 R2, R9, 0x4, R2 ;  /* 0x0000000409027825 */ /* 0x001fc800078e0002 */
[C---:B--2---:R-:W-:Y:S02]  /*0070*/  IMAD.WIDE.U32 R4, R9.reuse, 0x4, R4 ;  /* 0x0000000409047825 */ /* 0x044fe400078e0004 */
[----:B-1----:R-:W2:Y:S04]  /*0080*/  LDG.E R2, desc[UR4][R2.64] ;  /* 0x0000000402027981 */ /* 0x002ea8000c1e1900 */
[----:B------:R-:W2:Y:S01]  /*0090*/  LDG.E R5, desc[UR4][R4.64] ;  /* 0x0000000404057981 */ /* 0x000ea2000c1e1900 */
[----:B---3--:R-:W-:Y:S01]  /*00a0*/  IMAD.WIDE.U32 R6, R9, 0x4, R6 ;  /* 0x0000000409067825 */ /* 0x008fe200078e0006 */
[----:B--2---:R-:W-:-:S05]  /*00b0*/  IADD3 R9, PT, PT, R2, R5, RZ ;  /* 0x0000000502097210 */ /* 0x004fca0007ffe0ff */
[----:B------:R-:W-:Y:S01]  /*00c0*/  STG.E desc[UR4][R6.64], R9 ;  /* 0x0000000906007986 */ /* 0x000fe2000c101904 */
[----:B------:R-:W-:Y:S05]  /*00d0*/  EXIT ;  /* 0x000000000000794d */ /* 0x000fea0003800000 */
.L_x_0:
[----:B------:R-:W-:-:S00]  /*00e0*/  BRA `(.L_x_0) ;  /* 0xfffffffc00fc7947 */ /* 0x000fc0000383ffff */
[----:B------:R-:W-:-:S00]  /*00f0*/  NOP ;  /* 0x0000000000007918 */ /* 0x000fc00000000000 */
        /* <DEDUP_REMOVED lines=8> */
.L_x_1:


//--------------------- .nv.shared.reserved.0     --------------------------
	.section	.nv.shared.reserved.0,"aw",@nobits
	.weak		__nv_reservedSMEM_offset_0_alias
	.size		__nv_reservedSMEM_offset_0_alias, 0, 64
	.other		__nv_reservedSMEM_offset_0_alias,@"STO_CUDA_RESERVED_SHARED STV_DEFAULT"
__nv_reservedSMEM_offset_0_alias:
	.zero		0
	.zero		64


//--------------------- .nv.constant0._Z3addPKiS0_Pi --------------------------
	.section	.nv.constant0._Z3addPKiS0_Pi,"a",@progbits
	.sectionflags	@""
	.align	4
.nv.constant0._Z3addPKiS0_Pi:
	.zero		920


//--------------------- SYMBOLS --------------------------

	.type		.nv.reservedSmem.offset0,@object
	.size		.nv.reservedSmem.offset0,0x4
